	.version 1.4
	.target sm_10, map_f64_to_f32
	// compiled with C:\Program Files\NVIDIA GPU Computing Toolkit\CUDA\v5.0\bin/../open64/lib//be.exe
	// nvopencc 4.1 built on 2012-09-25

	//-----------------------------------------------------------
	// Compiling C:/Users/ac8979/AppData/Local/Temp/tmpxft_00000f98_00000000-11_gpu_tfm_linear_arb.cpp3.i (C:/Users/ac8979/AppData/Local/Temp/ccBI#.a05800)
	//-----------------------------------------------------------

	//-----------------------------------------------------------
	// Options:
	//-----------------------------------------------------------
	//  Target:ptx, ISA:sm_10, Endian:little, Pointer Size:64
	//  -O3	(Optimization level)
	//  -g0	(Debug level)
	//  -m2	(Report advisories)
	//-----------------------------------------------------------

	.file	1	"C:/Users/ac8979/AppData/Local/Temp/tmpxft_00000f98_00000000-10_gpu_tfm_linear_arb.cudafe2.gpu"
	.file	2	"c:\program files (x86)\microsoft visual studio 10.0\vc\include\codeanalysis\sourceannotations.h"
	.file	3	"C:\Program Files\NVIDIA GPU Computing Toolkit\CUDA\v5.0\bin/../include\crt/device_runtime.h"
	.file	4	"C:\Program Files\NVIDIA GPU Computing Toolkit\CUDA\v5.0\bin/../include\host_defines.h"
	.file	5	"C:\Program Files\NVIDIA GPU Computing Toolkit\CUDA\v5.0\bin/../include\builtin_types.h"
	.file	6	"c:\program files\nvidia gpu computing toolkit\cuda\v5.0\include\device_types.h"
	.file	7	"c:\program files\nvidia gpu computing toolkit\cuda\v5.0\include\host_defines.h"
	.file	8	"c:\program files\nvidia gpu computing toolkit\cuda\v5.0\include\driver_types.h"
	.file	9	"c:\program files\nvidia gpu computing toolkit\cuda\v5.0\include\surface_types.h"
	.file	10	"c:\program files\nvidia gpu computing toolkit\cuda\v5.0\include\texture_types.h"
	.file	11	"c:\program files\nvidia gpu computing toolkit\cuda\v5.0\include\vector_types.h"
	.file	12	"c:\program files\nvidia gpu computing toolkit\cuda\v5.0\include\builtin_types.h"
	.file	13	"C:\Program Files\NVIDIA GPU Computing Toolkit\CUDA\v5.0\bin/../include\device_launch_parameters.h"
	.file	14	"c:\program files\nvidia gpu computing toolkit\cuda\v5.0\include\crt\storage_class.h"
	.file	15	"gpu_tfm_linear_arb.cu"
	.file	16	"C:\Program Files\NVIDIA GPU Computing Toolkit\CUDA\v5.0\bin/../include\common_functions.h"
	.file	17	"c:\program files\nvidia gpu computing toolkit\cuda\v5.0\include\math_functions.h"
	.file	18	"c:\program files\nvidia gpu computing toolkit\cuda\v5.0\include\math_constants.h"
	.file	19	"c:\program files\nvidia gpu computing toolkit\cuda\v5.0\include\device_functions.h"
	.file	20	"c:\program files\nvidia gpu computing toolkit\cuda\v5.0\include\sm_11_atomic_functions.h"
	.file	21	"c:\program files\nvidia gpu computing toolkit\cuda\v5.0\include\sm_12_atomic_functions.h"
	.file	22	"c:\program files\nvidia gpu computing toolkit\cuda\v5.0\include\sm_13_double_functions.h"
	.file	23	"c:\program files\nvidia gpu computing toolkit\cuda\v5.0\include\sm_20_atomic_functions.h"
	.file	24	"c:\program files\nvidia gpu computing toolkit\cuda\v5.0\include\sm_35_atomic_functions.h"
	.file	25	"c:\program files\nvidia gpu computing toolkit\cuda\v5.0\include\sm_20_intrinsics.h"
	.file	26	"c:\program files\nvidia gpu computing toolkit\cuda\v5.0\include\sm_30_intrinsics.h"
	.file	27	"c:\program files\nvidia gpu computing toolkit\cuda\v5.0\include\sm_35_intrinsics.h"
	.file	28	"c:\program files\nvidia gpu computing toolkit\cuda\v5.0\include\surface_functions.h"
	.file	29	"c:\program files\nvidia gpu computing toolkit\cuda\v5.0\include\texture_fetch_functions.h"
	.file	30	"c:\program files\nvidia gpu computing toolkit\cuda\v5.0\include\texture_indirect_functions.h"
	.file	31	"c:\program files\nvidia gpu computing toolkit\cuda\v5.0\include\surface_indirect_functions.h"
	.file	32	"c:\program files\nvidia gpu computing toolkit\cuda\v5.0\include\math_functions_dbl_ptx1.h"


	.entry _Z18gpu_tfm_linear_arbPfS_iiPKfS1_PKiS3_S1_S1_iiiiS1_ (
		.param .u64 __cudaparm__Z18gpu_tfm_linear_arbPfS_iiPKfS1_PKiS3_S1_S1_iiiiS1__real_result,
		.param .u64 __cudaparm__Z18gpu_tfm_linear_arbPfS_iiPKfS1_PKiS3_S1_S1_iiiiS1__imag_result,
		.param .s32 __cudaparm__Z18gpu_tfm_linear_arbPfS_iiPKfS1_PKiS3_S1_S1_iiiiS1__n,
		.param .s32 __cudaparm__Z18gpu_tfm_linear_arbPfS_iiPKfS1_PKiS3_S1_S1_iiiiS1__combs,
		.param .u64 __cudaparm__Z18gpu_tfm_linear_arbPfS_iiPKfS1_PKiS3_S1_S1_iiiiS1__real_exp,
		.param .u64 __cudaparm__Z18gpu_tfm_linear_arbPfS_iiPKfS1_PKiS3_S1_S1_iiiiS1__img_exp,
		.param .u64 __cudaparm__Z18gpu_tfm_linear_arbPfS_iiPKfS1_PKiS3_S1_S1_iiiiS1__transmit,
		.param .u64 __cudaparm__Z18gpu_tfm_linear_arbPfS_iiPKfS1_PKiS3_S1_S1_iiiiS1__receive,
		.param .u64 __cudaparm__Z18gpu_tfm_linear_arbPfS_iiPKfS1_PKiS3_S1_S1_iiiiS1__lookup_time,
		.param .u64 __cudaparm__Z18gpu_tfm_linear_arbPfS_iiPKfS1_PKiS3_S1_S1_iiiiS1__time,
		.param .s32 __cudaparm__Z18gpu_tfm_linear_arbPfS_iiPKfS1_PKiS3_S1_S1_iiiiS1__tot_pix,
		.param .s32 __cudaparm__Z18gpu_tfm_linear_arbPfS_iiPKfS1_PKiS3_S1_S1_iiiiS1__grid_x,
		.param .s32 __cudaparm__Z18gpu_tfm_linear_arbPfS_iiPKfS1_PKiS3_S1_S1_iiiiS1__grid_y,
		.param .s32 __cudaparm__Z18gpu_tfm_linear_arbPfS_iiPKfS1_PKiS3_S1_S1_iiiiS1__grid_z,
		.param .u64 __cudaparm__Z18gpu_tfm_linear_arbPfS_iiPKfS1_PKiS3_S1_S1_iiiiS1__lookup_amp)
	{
	.reg .u16 %rh<4>;
	.reg .u32 %r<31>;
	.reg .u64 %rd<33>;
	.reg .f32 %f<34>;
	.reg .pred %p<7>;
	.loc	15	1	0
$LDWbegin__Z18gpu_tfm_linear_arbPfS_iiPKfS1_PKiS3_S1_S1_iiiiS1_:
	mov.u16 	%rh1, %ctaid.x;
	mov.u16 	%rh2, %ntid.x;
	mul.wide.u16 	%r1, %rh1, %rh2;
	cvt.u32.u16 	%r2, %tid.x;
	add.u32 	%r3, %r2, %r1;
	ld.param.s32 	%r4, [__cudaparm__Z18gpu_tfm_linear_arbPfS_iiPKfS1_PKiS3_S1_S1_iiiiS1__tot_pix];
	setp.le.s32 	%p1, %r4, %r3;
	@%p1 bra 	$Lt_0_3842;
	.loc	15	9	0
	ld.param.u64 	%rd1, [__cudaparm__Z18gpu_tfm_linear_arbPfS_iiPKfS1_PKiS3_S1_S1_iiiiS1__time];
	ld.global.f32 	%f1, [%rd1+0];
	ld.global.f32 	%f2, [%rd1+4];
	sub.f32 	%f3, %f2, %f1;
	ld.param.s32 	%r5, [__cudaparm__Z18gpu_tfm_linear_arbPfS_iiPKfS1_PKiS3_S1_S1_iiiiS1__combs];
	mov.u32 	%r6, 0;
	setp.le.s32 	%p2, %r5, %r6;
	@%p2 bra 	$Lt_0_5378;
	ld.param.s32 	%r5, [__cudaparm__Z18gpu_tfm_linear_arbPfS_iiPKfS1_PKiS3_S1_S1_iiiiS1__combs];
	mov.s32 	%r7, %r5;
	ld.param.u64 	%rd2, [__cudaparm__Z18gpu_tfm_linear_arbPfS_iiPKfS1_PKiS3_S1_S1_iiiiS1__transmit];
	ld.param.u64 	%rd3, [__cudaparm__Z18gpu_tfm_linear_arbPfS_iiPKfS1_PKiS3_S1_S1_iiiiS1__receive];
	ld.param.u64 	%rd4, [__cudaparm__Z18gpu_tfm_linear_arbPfS_iiPKfS1_PKiS3_S1_S1_iiiiS1__lookup_amp];
	ld.param.u64 	%rd5, [__cudaparm__Z18gpu_tfm_linear_arbPfS_iiPKfS1_PKiS3_S1_S1_iiiiS1__lookup_time];
	ld.param.s32 	%r8, [__cudaparm__Z18gpu_tfm_linear_arbPfS_iiPKfS1_PKiS3_S1_S1_iiiiS1__grid_z];
	ld.param.s32 	%r9, [__cudaparm__Z18gpu_tfm_linear_arbPfS_iiPKfS1_PKiS3_S1_S1_iiiiS1__grid_y];
	ld.param.s32 	%r10, [__cudaparm__Z18gpu_tfm_linear_arbPfS_iiPKfS1_PKiS3_S1_S1_iiiiS1__grid_x];
	mov.s32 	%r11, 0;
	mov.f32 	%f4, 0f00000000;     	// 0
	mov.f32 	%f5, 0f00000000;     	// 0
	mov.s32 	%r12, %r7;
$Lt_0_4866:
 //<loop> Loop body line 9, nesting depth: 1, estimated iterations: unknown
	.loc	15	14	0
	ld.global.s32 	%r13, [%rd2+0];
	sub.s32 	%r14, %r13, 1;
	.loc	15	15	0
	ld.global.s32 	%r15, [%rd3+0];
	sub.s32 	%r16, %r15, 1;
	.loc	15	9	0
	ld.param.s32 	%r10, [__cudaparm__Z18gpu_tfm_linear_arbPfS_iiPKfS1_PKiS3_S1_S1_iiiiS1__grid_x];
	.loc	15	19	0
	mul.lo.s32 	%r17, %r14, %r10;
	mul.lo.s32 	%r18, %r16, %r10;
	.loc	15	9	0
	ld.param.s32 	%r9, [__cudaparm__Z18gpu_tfm_linear_arbPfS_iiPKfS1_PKiS3_S1_S1_iiiiS1__grid_y];
	.loc	15	19	0
	mul.lo.s32 	%r19, %r17, %r9;
	mul.lo.s32 	%r20, %r18, %r9;
	.loc	15	9	0
	ld.param.s32 	%r8, [__cudaparm__Z18gpu_tfm_linear_arbPfS_iiPKfS1_PKiS3_S1_S1_iiiiS1__grid_z];
	.loc	15	19	0
	mul.lo.s32 	%r21, %r19, %r8;
	add.s32 	%r22, %r3, %r21;
	cvt.s64.s32 	%rd6, %r22;
	mul.wide.s32 	%rd7, %r22, 4;
	mul.lo.s32 	%r23, %r20, %r8;
	add.s32 	%r24, %r3, %r23;
	cvt.s64.s32 	%rd8, %r24;
	mul.wide.s32 	%rd9, %r24, 4;
	.loc	15	9	0
	ld.param.u64 	%rd5, [__cudaparm__Z18gpu_tfm_linear_arbPfS_iiPKfS1_PKiS3_S1_S1_iiiiS1__lookup_time];
	.loc	15	19	0
	add.u64 	%rd10, %rd7, %rd5;
	ld.global.f32 	%f6, [%rd10+0];
	add.u64 	%rd11, %rd9, %rd5;
	ld.global.f32 	%f7, [%rd11+0];
	add.f32 	%f8, %f6, %f7;
	.loc	15	9	0
	ld.param.u64 	%rd4, [__cudaparm__Z18gpu_tfm_linear_arbPfS_iiPKfS1_PKiS3_S1_S1_iiiiS1__lookup_amp];
	.loc	15	20	0
	add.u64 	%rd12, %rd7, %rd4;
	ld.global.f32 	%f9, [%rd12+0];
	add.u64 	%rd13, %rd9, %rd4;
	ld.global.f32 	%f10, [%rd13+0];
	mul.f32 	%f11, %f9, %f10;
	.loc	15	12	0
	sub.f32 	%f12, %f8, %f1;
	mov.f32 	%f13, 0f00000000;    	// 0
	setp.lt.f32 	%p3, %f12, %f13;
	@%p3 bra 	$Lt_0_5634;
	ld.param.s32 	%r25, [__cudaparm__Z18gpu_tfm_linear_arbPfS_iiPKfS1_PKiS3_S1_S1_iiiiS1__n];
	cvt.s64.s32 	%rd14, %r25;
	mul.wide.s32 	%rd15, %r25, 4;
	.loc	15	9	0
	ld.param.u64 	%rd1, [__cudaparm__Z18gpu_tfm_linear_arbPfS_iiPKfS1_PKiS3_S1_S1_iiiiS1__time];
	.loc	15	12	0
	add.u64 	%rd16, %rd1, %rd15;
	ld.global.f32 	%f14, [%rd16+-4];
	setp.lt.f32 	%p4, %f14, %f8;
	@%p4 bra 	$Lt_0_5890;
	.loc	15	30	0
	div.full.f32 	%f15, %f12, %f3;
	cvt.s32.s64 	%r26, %rd14;
	cvt.rmi.f32.f32 	%f16, %f15;
	cvt.rzi.s32.f32 	%r27, %f16;
	mul.lo.s32 	%r28, %r26, %r11;
	add.s32 	%r29, %r27, %r28;
	cvt.s64.s32 	%rd17, %r29;
	mul.wide.s32 	%rd18, %r29, 4;
	ld.param.u64 	%rd19, [__cudaparm__Z18gpu_tfm_linear_arbPfS_iiPKfS1_PKiS3_S1_S1_iiiiS1__real_exp];
	add.u64 	%rd20, %rd19, %rd18;
	ld.global.f32 	%f17, [%rd20+0];
	.loc	15	31	0
	ld.param.u64 	%rd21, [__cudaparm__Z18gpu_tfm_linear_arbPfS_iiPKfS1_PKiS3_S1_S1_iiiiS1__img_exp];
	add.u64 	%rd22, %rd21, %rd18;
	ld.global.f32 	%f18, [%rd22+0];
	.loc	15	39	0
	cvt.s64.s32 	%rd23, %r27;
	mul.wide.s32 	%rd24, %r27, 4;
	.loc	15	9	0
	ld.param.u64 	%rd1, [__cudaparm__Z18gpu_tfm_linear_arbPfS_iiPKfS1_PKiS3_S1_S1_iiiiS1__time];
	.loc	15	39	0
	add.u64 	%rd25, %rd1, %rd24;
	ld.global.f32 	%f19, [%rd25+0];
	sub.f32 	%f20, %f8, %f19;
	ld.global.f32 	%f21, [%rd20+4];
	sub.f32 	%f22, %f21, %f17;
	mul.f32 	%f23, %f20, %f22;
	div.full.f32 	%f24, %f23, %f3;
	add.f32 	%f25, %f17, %f24;
	mul.f32 	%f26, %f11, %f25;
	.loc	15	41	0
	ld.global.f32 	%f27, [%rd22+4];
	sub.f32 	%f28, %f27, %f18;
	mul.f32 	%f29, %f20, %f28;
	div.full.f32 	%f30, %f29, %f3;
	add.f32 	%f31, %f18, %f30;
	mul.f32 	%f32, %f11, %f31;
	bra.uni 	$L_0_3330;
$Lt_0_5634:
	mov.f32 	%f32, 0f00000000;    	// 0
	mov.f32 	%f26, 0f00000000;    	// 0
	bra.uni 	$L_0_3330;
$Lt_0_5890:
	mov.f32 	%f32, 0f00000000;    	// 0
	mov.f32 	%f26, 0f00000000;    	// 0
$L_0_3330:
	.loc	15	44	0
	add.f32 	%f5, %f26, %f5;
	.loc	15	45	0
	add.f32 	%f4, %f32, %f4;
	add.s32 	%r11, %r11, 1;
	add.u64 	%rd3, %rd3, 4;
	add.u64 	%rd2, %rd2, 4;
	.loc	15	9	0
	ld.param.s32 	%r5, [__cudaparm__Z18gpu_tfm_linear_arbPfS_iiPKfS1_PKiS3_S1_S1_iiiiS1__combs];
	.loc	15	45	0
	setp.ne.s32 	%p5, %r5, %r11;
	@%p5 bra 	$Lt_0_4866;
	bra.uni 	$Lt_0_4354;
$Lt_0_5378:
	mov.f32 	%f4, 0f00000000;     	// 0
	mov.f32 	%f5, 0f00000000;     	// 0
$Lt_0_4354:
	.loc	15	50	0
	cvt.s64.s32 	%rd26, %r3;
	mul.wide.s32 	%rd27, %r3, 4;
	ld.param.u64 	%rd28, [__cudaparm__Z18gpu_tfm_linear_arbPfS_iiPKfS1_PKiS3_S1_S1_iiiiS1__real_result];
	add.u64 	%rd29, %rd28, %rd27;
	st.global.f32 	[%rd29+0], %f5;
	.loc	15	51	0
	ld.param.u64 	%rd30, [__cudaparm__Z18gpu_tfm_linear_arbPfS_iiPKfS1_PKiS3_S1_S1_iiiiS1__imag_result];
	add.u64 	%rd31, %rd30, %rd27;
	st.global.f32 	[%rd31+0], %f4;
$Lt_0_3842:
	.loc	15	53	0
	exit;
$LDWend__Z18gpu_tfm_linear_arbPfS_iiPKfS1_PKiS3_S1_S1_iiiiS1_:
	} // _Z18gpu_tfm_linear_arbPfS_iiPKfS1_PKiS3_S1_S1_iiiiS1_



// ===== COMPILED SASS (sm_100) =====

	.target	sm_100

	.elftype	@"ET_EXEC"


//--------------------- .note.nv.tkinfo           --------------------------
	.section	.note.nv.tkinfo,"",@"SHT_NOTE"
	.sectionflags	@"SHF_NOTE_NV_TKINFO"
	.tkinfo
        /*0018*/ 	.word	0x00000002
        /*0030*/ 	.string	""
        /*0030*/ 	.string	"ptxas"
        /*0030*/ 	.string	"Cuda compilation tools, release 13.0, V13.0.88"
        /*0030*/ 	.string	"Build cuda_13.0.r13.0/compiler.36424714_0"
        /*0030*/ 	.string	"-arch sm_100 "



//--------------------- .note.nv.cuinfo           --------------------------
	.section	.note.nv.cuinfo,"",@"SHT_NOTE"
	.sectionflags	@"SHF_NOTE_NV_CUINFO"
        /*0018*/ 	.short	0x0002
        /*001a*/ 	.short	0x000a
        /*001c*/ 	.short	0x0082
	.zero		2


//--------------------- .nv.info                  --------------------------
	.section	.nv.info,"",@"SHT_CUDA_INFO"
	.align	4


	//----- nvinfo : EIATTR_REGCOUNT
	.align		4
        /*0000*/ 	.byte	0x04, 0x2f
        /*0002*/ 	.short	(.L_1 - .L_0)
	.align		4
.L_0:
        /*0004*/ 	.word	index@(_Z18gpu_tfm_linear_arbPfS_iiPKfS1_PKiS3_S1_S1_iiiiS1_)
        /*0008*/ 	.word	0x00000020


	//----- nvinfo : EIATTR_FRAME_SIZE
	.align		4
.L_1:
        /*000c*/ 	.byte	0x04, 0x11
        /*000e*/ 	.short	(.L_3 - .L_2)
	.align		4
.L_2:
        /*0010*/ 	.word	index@(_Z18gpu_tfm_linear_arbPfS_iiPKfS1_PKiS3_S1_S1_iiiiS1_)
        /*0014*/ 	.word	0x00000000


	//----- nvinfo : EIATTR_MIN_STACK_SIZE
	.align		4
.L_3:
        /*0018*/ 	.byte	0x04, 0x12
        /*001a*/ 	.short	(.L_5 - .L_4)
	.align		4
.L_4:
        /*001c*/ 	.word	index@(_Z18gpu_tfm_linear_arbPfS_iiPKfS1_PKiS3_S1_S1_iiiiS1_)
        /*0020*/ 	.word	0x00000000
.L_5:


//--------------------- .nv.compat                --------------------------
	.section	.nv.compat,"",@"SHT_CUDA_COMPAT_INFO"
	.align	4
        /*0000*/ 	.byte	0x02, 0x09, 0x00, 0x00, 0x02, 0x02, 0x01, 0x00, 0x02, 0x05, 0x05, 0x00, 0x03, 0x07, 0x01, 0x01
        /*0010*/ 	.byte	0x02, 0x03, 0x00, 0x00, 0x02, 0x06, 0x01, 0x00, 0x04, 0x0b, 0x08, 0x00, 0x01, 0x00, 0x00, 0x00
        /*0020*/ 	.byte	0x00, 0x00, 0x00, 0x00


//--------------------- .nv.info._Z18gpu_tfm_linear_arbPfS_iiPKfS1_PKiS3_S1_S1_iiiiS1_ --------------------------
	.section	.nv.info._Z18gpu_tfm_linear_arbPfS_iiPKfS1_PKiS3_S1_S1_iiiiS1_,"",@"SHT_CUDA_INFO"
	.sectionflags	@""
	.align	4


	//----- nvinfo : EIATTR_CUDA_API_VERSION
	.align		4
        /*0000*/ 	.byte	0x04, 0x37
        /*0002*/ 	.short	(.L_7 - .L_6)
.L_6:
        /*0004*/ 	.word	0x00000082


	//----- nvinfo : EIATTR_KPARAM_INFO
	.align		4
.L_7:
        /*0008*/ 	.byte	0x04, 0x17
        /*000a*/ 	.short	(.L_9 - .L_8)
.L_8:
        /*000c*/ 	.word	0x00000000
        /*0010*/ 	.short	0x000e
        /*0012*/ 	.short	0x0058
        /*0014*/ 	.byte	0x00, 0xf0, 0x21, 0x00


	//----- nvinfo : EIATTR_KPARAM_INFO
	.align		4
.L_9:
        /*0018*/ 	.byte	0x04, 0x17
        /*001a*/ 	.short	(.L_11 - .L_10)
.L_10:
        /*001c*/ 	.word	0x00000000
        /*0020*/ 	.short	0x000d
        /*0022*/ 	.short	0x0054
        /*0024*/ 	.byte	0x00, 0xf0, 0x11, 0x00


	//----- nvinfo : EIATTR_KPARAM_INFO
	.align		4
.L_11:
        /*0028*/ 	.byte	0x04, 0x17
        /*002a*/ 	.short	(.L_13 - .L_12)
.L_12:
        /*002c*/ 	.word	0x00000000
        /*0030*/ 	.short	0x000c
        /*0032*/ 	.short	0x0050
        /*0034*/ 	.byte	0x00, 0xf0, 0x11, 0x00


	//----- nvinfo : EIATTR_KPARAM_INFO
	.align		4
.L_13:
        /*0038*/ 	.byte	0x04, 0x17
        /*003a*/ 	.short	(.L_15 - .L_14)
.L_14:
        /*003c*/ 	.word	0x00000000
        /*0040*/ 	.short	0x000b
        /*0042*/ 	.short	0x004c
        /*0044*/ 	.byte	0x00, 0xf0, 0x11, 0x00


	//----- nvinfo : EIATTR_KPARAM_INFO
	.align		4
.L_15:
        /*0048*/ 	.byte	0x04, 0x17
        /*004a*/ 	.short	(.L_17 - .L_16)
.L_16:
        /*004c*/ 	.word	0x00000000
        /*0050*/ 	.short	0x000a
        /*0052*/ 	.short	0x0048
        /*0054*/ 	.byte	0x00, 0xf0, 0x11, 0x00


	//----- nvinfo : EIATTR_KPARAM_INFO
	.align		4
.L_17:
        /*0058*/ 	.byte	0x04, 0x17
        /*005a*/ 	.short	(.L_19 - .L_18)
.L_18:
        /*005c*/ 	.word	0x00000000
        /*0060*/ 	.short	0x0009
        /*0062*/ 	.short	0x0040
        /*0064*/ 	.byte	0x00, 0xf0, 0x21, 0x00


	//----- nvinfo : EIATTR_KPARAM_INFO
	.align		4
.L_19:
        /*0068*/ 	.byte	0x04, 0x17
        /*006a*/ 	.short	(.L_21 - .L_20)
.L_20:
        /*006c*/ 	.word	0x00000000
        /*0070*/ 	.short	0x0008
        /*0072*/ 	.short	0x0038
        /*0074*/ 	.byte	0x00, 0xf0, 0x21, 0x00


	//----- nvinfo : EIATTR_KPARAM_INFO
	.align		4
.L_21:
        /*0078*/ 	.byte	0x04, 0x17
        /*007a*/ 	.short	(.L_23 - .L_22)
.L_22:
        /*007c*/ 	.word	0x00000000
        /*0080*/ 	.short	0x0007
        /*0082*/ 	.short	0x0030
        /*0084*/ 	.byte	0x00, 0xf0, 0x21, 0x00


	//----- nvinfo : EIATTR_KPARAM_INFO
	.align		4
.L_23:
        /*0088*/ 	.byte	0x04, 0x17
        /*008a*/ 	.short	(.L_25 - .L_24)
.L_24:
        /*008c*/ 	.word	0x00000000
        /*0090*/ 	.short	0x0006
        /*0092*/ 	.short	0x0028
        /*0094*/ 	.byte	0x00, 0xf0, 0x21, 0x00


	//----- nvinfo : EIATTR_KPARAM_INFO
	.align		4
.L_25:
        /*0098*/ 	.byte	0x04, 0x17
        /*009a*/ 	.short	(.L_27 - .L_26)
.L_26:
        /*009c*/ 	.word	0x00000000
        /*00a0*/ 	.short	0x0005
        /*00a2*/ 	.short	0x0020
        /*00a4*/ 	.byte	0x00, 0xf0, 0x21, 0x00


	//----- nvinfo : EIATTR_KPARAM_INFO
	.align		4
.L_27:
        /*00a8*/ 	.byte	0x04, 0x17
        /*00aa*/ 	.short	(.L_29 - .L_28)
.L_28:
        /*00ac*/ 	.word	0x00000000
        /*00b0*/ 	.short	0x0004
        /*00b2*/ 	.short	0x0018
        /*00b4*/ 	.byte	0x00, 0xf0, 0x21, 0x00


	//----- nvinfo : EIATTR_KPARAM_INFO
	.align		4
.L_29:
        /*00b8*/ 	.byte	0x04, 0x17
        /*00ba*/ 	.short	(.L_31 - .L_30)
.L_30:
        /*00bc*/ 	.word	0x00000000
        /*00c0*/ 	.short	0x0003
        /*00c2*/ 	.short	0x0014
        /*00c4*/ 	.byte	0x00, 0xf0, 0x11, 0x00


	//----- nvinfo : EIATTR_KPARAM_INFO
	.align		4
.L_31:
        /*00c8*/ 	.byte	0x04, 0x17
        /*00ca*/ 	.short	(.L_33 - .L_32)
.L_32:
        /*00cc*/ 	.word	0x00000000
        /*00d0*/ 	.short	0x0002
        /*00d2*/ 	.short	0x0010
        /*00d4*/ 	.byte	0x00, 0xf0, 0x11, 0x00


	//----- nvinfo : EIATTR_KPARAM_INFO
	.align		4
.L_33:
        /*00d8*/ 	.byte	0x04, 0x17
        /*00da*/ 	.short	(.L_35 - .L_34)
.L_34:
        /*00dc*/ 	.word	0x00000000
        /*00e0*/ 	.short	0x0001
        /*00e2*/ 	.short	0x0008
        /*00e4*/ 	.byte	0x00, 0xf0, 0x21, 0x00


	//----- nvinfo : EIATTR_KPARAM_INFO
	.align		4
.L_35:
        /*00e8*/ 	.byte	0x04, 0x17
        /*00ea*/ 	.short	(.L_37 - .L_36)
.L_36:
        /*00ec*/ 	.word	0x00000000
        /*00f0*/ 	.short	0x0000
        /*00f2*/ 	.short	0x0000
        /*00f4*/ 	.byte	0x00, 0xf0, 0x21, 0x00


	//----- nvinfo : EIATTR_SPARSE_MMA_MASK
	.align		4
.L_37:
        /*00f8*/ 	.byte	0x03, 0x50
        /*00fa*/ 	.short	0x0000


	//----- nvinfo : EIATTR_MAXREG_COUNT
	.align		4
        /*00fc*/ 	.byte	0x03, 0x1b
        /*00fe*/ 	.short	0x00ff


	//----- nvinfo : EIATTR_MERCURY_ISA_VERSION
	.align		4
        /*0100*/ 	.byte	0x03, 0x5f
        /*0102*/ 	.short	0x0101


	//----- nvinfo : EIATTR_VRC_CTA_INIT_COUNT
	.align		4
        /*0104*/ 	.byte	0x02, 0x4a
	.zero		1
	.zero		1


	//----- nvinfo : EIATTR_EXIT_INSTR_OFFSETS
	.align		4
        /*0108*/ 	.byte	0x04, 0x1c
        /*010a*/ 	.short	(.L_39 - .L_38)


	//   ....[0]....
.L_38:
        /*010c*/ 	.word	0x000000a0


	//   ....[1]....
        /*0110*/ 	.word	0x00000720


	//----- nvinfo : EIATTR_CRS_STACK_SIZE
	.align		4
.L_39:
        /*0114*/ 	.byte	0x04, 0x1e
        /*0116*/ 	.short	(.L_41 - .L_40)
.L_40:
        /*0118*/ 	.word	0x00000000


	//----- nvinfo : EIATTR_CBANK_PARAM_SIZE
	.align		4
.L_41:
        /*011c*/ 	.byte	0x03, 0x19
        /*011e*/ 	.short	0x0060


	//----- nvinfo : EIATTR_PARAM_CBANK
	.align		4
        /*0120*/ 	.byte	0x04, 0x0a
        /*0122*/ 	.short	(.L_43 - .L_42)
	.align		4
.L_42:
        /*0124*/ 	.word	index@(.nv.constant0._Z18gpu_tfm_linear_arbPfS_iiPKfS1_PKiS3_S1_S1_iiiiS1_)
        /*0128*/ 	.short	0x0380
        /*012a*/ 	.short	0x0060


	//----- nvinfo : EIATTR_SW_WAR
	.align		4
.L_43:
        /*012c*/ 	.byte	0x04, 0x36
        /*012e*/ 	.short	(.L_45 - .L_44)
.L_44:
        /*0130*/ 	.word	0x00000008
.L_45:


//--------------------- .nv.callgraph             --------------------------
	.section	.nv.callgraph,"",@"SHT_CUDA_CALLGRAPH"
	.align	4
	.sectionentsize	8
	.align		4
        /*0000*/ 	.word	0x00000000
	.align		4
        /*0004*/ 	.word	0xffffffff
	.align		4
        /*0008*/ 	.word	0x00000000
	.align		4
        /*000c*/ 	.word	0xfffffffe
	.align		4
        /*0010*/ 	.word	0x00000000
	.align		4
        /*0014*/ 	.word	0xfffffffd
	.align		4
        /*0018*/ 	.word	0x00000000
	.align		4
        /*001c*/ 	.word	0xfffffffc


//--------------------- .text._Z18gpu_tfm_linear_arbPfS_iiPKfS1_PKiS3_S1_S1_iiiiS1_ --------------------------
	.section	.text._Z18gpu_tfm_linear_arbPfS_iiPKfS1_PKiS3_S1_S1_iiiiS1_,"ax",@progbits
	.align	128
.text._Z18gpu_tfm_linear_arbPfS_iiPKfS1_PKiS3_S1_S1_iiiiS1_:
        .type           _Z18gpu_tfm_linear_arbPfS_iiPKfS1_PKiS3_S1_S1_iiiiS1_,@function
        .size           _Z18gpu_tfm_linear_arbPfS_iiPKfS1_PKiS3_S1_S1_iiiiS1_,(.L_x_8 - _Z18gpu_tfm_linear_arbPfS_iiPKfS1_PKiS3_S1_S1_iiiiS1_)
        .other          _Z18gpu_tfm_linear_arbPfS_iiPKfS1_PKiS3_S1_S1_iiiiS1_,@"STO_CUDA_ENTRY STV_DEFAULT"
_Z18gpu_tfm_linear_arbPfS_iiPKfS1_PKiS3_S1_S1_iiiiS1_:
[----:B------:R-:W-:Y:S01]  /*0000*/  LDC R1, c[0x0][0x37c] ;  /* 0x0000df00ff017b82 */ /* 0x000fe20000000800 */
[----:B------:R-:W0:Y:S07]  /*0010*/  S2R R0, SR_TID.X ;  /* 0x0000000000007919 */ /* 0x000e2e0000002100 */
[----:B------:R-:W1:Y:S01]  /*0020*/  S2UR UR4, SR_CTAID.X ;  /* 0x00000000000479c3 */ /* 0x000e620000002500 */
[----:B------:R-:W2:Y:S07]  /*0030*/  LDCU UR5, c[0x0][0x3c8] ;  /* 0x00007900ff0577ac */ /* 0x000eae0008000800 */
[----:B------:R-:W3:Y:S01]  /*0040*/  LDC R3, c[0x0][0x360] ;  /* 0x0000d800ff037b82 */ /* 0x000ee20000000800 */
[----:B-1----:R-:W-:Y:S01]  /*0050*/  ULOP3.LUT UR4, UR4, 0xffff, URZ, 0xc0, !UPT ;  /* 0x0000ffff04047892 */ /* 0x002fe2000f8ec0ff */
[----:B0-----:R-:W-:-:S02]  /*0060*/  LOP3.LUT R0, R0, 0xffff, RZ, 0xc0, !PT ;  /* 0x0000ffff00007812 */ /* 0x001fc400078ec0ff */
[----:B---3--:R-:W-:-:S05]  /*0070*/  LOP3.LUT R3, R3, 0xffff, RZ, 0xc0, !PT ;  /* 0x0000ffff03037812 */ /* 0x008fca00078ec0ff */
[----:B------:R-:W-:-:S05]  /*0080*/  IMAD R0, R3, UR4, R0 ;  /* 0x0000000403007c24 */ /* 0x000fca000f8e0200 */
[----:B--2---:R-:W-:-:S13]  /*0090*/  ISETP.GE.AND P0, PT, R0, UR5, PT ;  /* 0x0000000500007c0c */ /* 0x004fda000bf06270 */
[----:B------:R-:W-:Y:S05]  /*00a0*/  @P0 EXIT ;  /* 0x000000000000094d */ /* 0x000fea0003800000 */
[----:B------:R-:W0:Y:S01]  /*00b0*/  LDCU UR4, c[0x0][0x394] ;  /* 0x00007280ff0477ac */ /* 0x000e220008000800 */
[----:B------:R-:W1:Y:S01]  /*00c0*/  LDCU.64 UR6, c[0x0][0x358] ;  /* 0x00006b00ff0677ac */ /* 0x000e620008000a00 */
[----:B0-----:R-:W-:-:S09]  /*00d0*/  UISETP.GT.AND UP0, UPT, UR4, URZ, UPT ;  /* 0x000000ff0400728c */ /* 0x001fd2000bf04270 */
[----:B-1----:R-:W-:Y:S05]  /*00e0*/  BRA.U !UP0, `(.L_x_0) ;  /* 0x0000000508707547 */ /* 0x002fea000b800000 */
[----:B------:R-:W0:Y:S01]  /*00f0*/  LDC.64 R12, c[0x0][0x3c0] ;  /* 0x0000f000ff0c7b82 */ /* 0x000e220000000a00 */
[----:B------:R-:W1:Y:S01]  /*0100*/  LDCU UR14, c[0x0][0x394] ;  /* 0x00007280ff0e77ac */ /* 0x000e620008000800 */
[----:B------:R-:W2:Y:S06]  /*0110*/  LDCU UR5, c[0x0][0x3cc] ;  /* 0x00007980ff0577ac */ /* 0x000eac0008000800 */
[----:B------:R-:W3:Y:S01]  /*0120*/  LDC R17, c[0x0][0x390] ;  /* 0x0000e400ff117b82 */ /* 0x000ee20000000800 */
[----:B------:R-:W4:Y:S01]  /*0130*/  LDCU.64 UR10, c[0x0][0x3a8] ;  /* 0x00007500ff0a77ac */ /* 0x000f220008000a00 */
[----:B------:R-:W0:Y:S06]  /*0140*/  LDCU.64 UR8, c[0x0][0x3b0] ;  /* 0x00007600ff0877ac */ /* 0x000e2c0008000a00 */
[----:B------:R-:W1:Y:S01]  /*0150*/  LDC.64 R10, c[0x0][0x3b8] ;  /* 0x0000ee00ff0a7b82 */ /* 0x000e620000000a00 */
[----:B------:R-:W0:Y:S02]  /*0160*/  LDCU.64 UR12, c[0x0][0x3d0] ;  /* 0x00007a00ff0c77ac */ /* 0x000e240008000a00 */
[----:B0-----:R-:W5:Y:S05]  /*0170*/  LDG.E R16, desc[UR6][R12.64] ;  /* 0x000000060c107981 */ /* 0x001f6a000c1e1900 */
[----:B------:R-:W0:Y:S01]  /*0180*/  LDC.64 R8, c[0x0][0x3d8] ;  /* 0x0000f600ff087b82 */ /* 0x000e220000000a00 */
[----:B------:R-:W5:Y:S01]  /*0190*/  LDG.E R15, desc[UR6][R12.64+0x4] ;  /* 0x000004060c0f7981 */ /* 0x000f62000c1e1900 */
[----:B------:R-:W-:Y:S01]  /*01a0*/  CS2R R18, SRZ ;  /* 0x0000000000127805 */ /* 0x000fe2000001ff00 */
[----:B------:R-:W-:-:S05]  /*01b0*/  UMOV UR4, URZ ;  /* 0x000000ff00047c82 */ /* 0x000fca0008000000 */
[----:B------:R-:W0:Y:S08]  /*01c0*/  LDC.64 R6, c[0x0][0x3c0] ;  /* 0x0000f000ff067b82 */ /* 0x000e300000000a00 */
[----:B------:R-:W0:Y:S08]  /*01d0*/  LDC.64 R4, c[0x0][0x398] ;  /* 0x0000e600ff047b82 */ /* 0x000e300000000a00 */
[----:B------:R-:W0:Y:S02]  /*01e0*/  LDC.64 R2, c[0x0][0x3a0] ;  /* 0x0000e800ff027b82 */ /* 0x000e240000000a00 */
[----:B012345:R-:W-:-:S07]  /*01f0*/  FADD.FTZ R20, -R16, R15 ;  /* 0x0000000f10147221 */ /* 0x03ffce0000010100 */
.L_x_5:
[----:B------:R-:W-:Y:S02]  /*0200*/  MOV R22, UR10 ;  /* 0x0000000a00167c02 */ /* 0x000fe40008000f00 */
[----:B------:R-:W-:Y:S02]  /*0210*/  MOV R24, UR8 ;  /* 0x0000000800187c02 */ /* 0x000fe40008000f00 */
[----:B------:R-:W-:Y:S02]  /*0220*/  MOV R23, UR11 ;  /* 0x0000000b00177c02 */ /* 0x000fe40008000f00 */
[----:B------:R-:W-:-:S03]  /*0230*/  MOV R25, UR9 ;  /* 0x0000000900197c02 */ /* 0x000fc60008000f00 */
[----:B------:R-:W2:Y:S04]  /*0240*/  LDG.E R22, desc[UR6][R22.64] ;  /* 0x0000000616167981 */ /* 0x000ea8000c1e1900 */
[----:B------:R-:W3:Y:S01]  /*0250*/  LDG.E R24, desc[UR6][R24.64] ;  /* 0x0000000618187981 */ /* 0x000ee2000c1e1900 */
[----:B------:R-:W-:Y:S01]  /*0260*/  UIMAD UR15, UR12, UR5, URZ ;  /* 0x000000050c0f72a4 */ /* 0x000fe2000f8e02ff */
[----:B--2---:R-:W-:Y:S02]  /*0270*/  IADD3 R12, PT, PT, R22, -0x1, RZ ;  /* 0xffffffff160c7810 */ /* 0x004fe40007ffe0ff */
[----:B---3--:R-:W-:-:S03]  /*0280*/  IADD3 R13, PT, PT, R24, -0x1, RZ ;  /* 0xffffffff180d7810 */ /* 0x008fc60007ffe0ff */
[----:B------:R-:W-:Y:S02]  /*0290*/  IMAD R15, R12, UR15, RZ ;  /* 0x0000000f0c0f7c24 */ /* 0x000fe4000f8e02ff */
[----:B------:R-:W-:Y:S02]  /*02a0*/  IMAD R13, R13, UR15, RZ ;  /* 0x0000000f0d0d7c24 */ /* 0x000fe4000f8e02ff */
[--C-:B------:R-:W-:Y:S02]  /*02b0*/  IMAD R21, R15, UR13, R0.reuse ;  /* 0x0000000d0f157c24 */ /* 0x100fe4000f8e0200 */
[----:B------:R-:W-:Y:S02]  /*02c0*/  IMAD R27, R13, UR13, R0 ;  /* 0x0000000d0d1b7c24 */ /* 0x000fe4000f8e0200 */
[----:B------:R-:W-:-:S04]  /*02d0*/  IMAD.WIDE R12, R21, 0x4, R10 ;  /* 0x00000004150c7825 */ /* 0x000fc800078e020a */
[C---:B------:R-:W-:Y:S02]  /*02e0*/  IMAD.WIDE R14, R27.reuse, 0x4, R10 ;  /* 0x000000041b0e7825 */ /* 0x040fe400078e020a */
[----:B------:R-:W2:Y:S04]  /*02f0*/  LDG.E R12, desc[UR6][R12.64] ;  /* 0x000000060c0c7981 */ /* 0x000ea8000c1e1900 */
[----:B------:R-:W2:Y:S01]  /*0300*/  LDG.E R15, desc[UR6][R14.64] ;  /* 0x000000060e0f7981 */ /* 0x000ea2000c1e1900 */
[----:B------:R-:W-:-:S04]  /*0310*/  IMAD.WIDE R26, R27, 0x4, R8 ;  /* 0x000000041b1a7825 */ /* 0x000fc800078e0208 */
[----:B------:R-:W-:Y:S02]  /*0320*/  IMAD.WIDE R22, R21, 0x4, R8 ;  /* 0x0000000415167825 */ /* 0x000fe400078e0208 */
[----:B------:R-:W3:Y:S04]  /*0330*/  LDG.E R26, desc[UR6][R26.64] ;  /* 0x000000061a1a7981 */ /* 0x000ee8000c1e1900 */
[----:B------:R-:W3:Y:S01]  /*0340*/  LDG.E R21, desc[UR6][R22.64] ;  /* 0x0000000616157981 */ /* 0x000ee2000c1e1900 */
[----:B------:R-:W-:Y:S01]  /*0350*/  BSSY.RECONVERGENT B0, `(.L_x_1) ;  /* 0x000002b000007945 */ /* 0x000fe20003800200 */
[----:B--2---:R-:W-:-:S04]  /*0360*/  FADD.FTZ R25, R12, R15 ;  /* 0x0000000f0c197221 */ /* 0x004fc80000010000 */
[----:B------:R-:W-:-:S05]  /*0370*/  FADD.FTZ R29, -R16, R25 ;  /* 0x00000019101d7221 */ /* 0x000fca0000010100 */
[----:B------:R-:W-:Y:S01]  /*0380*/  FSETP.GEU.FTZ.AND P0, PT, R29, RZ, PT ;  /* 0x000000ff1d00720b */ /* 0x000fe20003f1e000 */
[----:B---3--:R-:W-:-:S12]  /*0390*/  FMUL.FTZ R21, R21, R26 ;  /* 0x0000001a15157220 */ /* 0x008fd80000410000 */
[----:B------:R-:W-:Y:S05]  /*03a0*/  @!P0 BRA `(.L_x_2) ;  /* 0x00000000008c8947 */ /* 0x000fea0003800000 */
[----:B------:R-:W-:-:S06]  /*03b0*/  IMAD.WIDE R12, R17, 0x4, R6 ;  /* 0x00000004110c7825 */ /* 0x000fcc00078e0206 */
[----:B------:R-:W2:Y:S02]  /*03c0*/  LDG.E R12, desc[UR6][R12.64+-0x4] ;  /* 0xfffffc060c0c7981 */ /* 0x000ea4000c1e1900 */
[----:B--2---:R-:W-:-:S13]  /*03d0*/  FSETP.GEU.FTZ.AND P0, PT, R12, R25, PT ;  /* 0x000000190c00720b */ /* 0x004fda0003f1e000 */
[----:B------:R-:W-:Y:S05]  /*03e0*/  @!P0 BRA `(.L_x_3) ;  /* 0x0000000000708947 */ /* 0x000fea0003800000 */
[C---:B------:R-:W-:Y:S01]  /*03f0*/  FMUL.FTZ R13, R20.reuse, 0.25 ;  /* 0x3e800000140d7820 */ /* 0x040fe20000410000 */
[----:B------:R-:W-:-:S04]  /*0400*/  FSETP.GT.FTZ.AND P0, PT, |R20|, 8.50705917302346158658e+37, PT ;  /* 0x7e8000001400780b */ /* 0x000fc80003f14200 */
[----:B------:R-:W-:-:S06]  /*0410*/  FSEL R24, R13, R20, P0 ;  /* 0x000000140d187208 */ /* 0x000fcc0000000000 */
[----:B------:R-:W0:Y:S03]  /*0420*/  MUFU.RCP R24, R24 ;  /* 0x0000001800187308 */ /* 0x000e260000001000 */
[----:B------:R-:W-:-:S04]  /*0430*/  @P0 FMUL.FTZ R29, R29, 0.25 ;  /* 0x3e8000001d1d0820 */ /* 0x000fc80000410000 */
[----:B0-----:R-:W-:-:S06]  /*0440*/  FMUL.FTZ R28, R24, R29 ;  /* 0x0000001d181c7220 */ /* 0x001fcc0000410000 */
[----:B------:R-:W0:Y:S02]  /*0450*/  F2I.FTZ.FLOOR.NTZ R28, R28 ;  /* 0x0000001c001c7305 */ /* 0x000e240000217100 */
[----:B0-----:R-:W-:Y:S02]  /*0460*/  IMAD R15, R17, UR4, R28 ;  /* 0x00000004110f7c24 */ /* 0x001fe4000f8e021c */
[----:B------:R-:W-:-:S04]  /*0470*/  IMAD.WIDE R12, R28, 0x4, R6 ;  /* 0x000000041c0c7825 */ /* 0x000fc800078e0206 */
[C---:B------:R-:W-:Y:S02]  /*0480*/  IMAD.WIDE R22, R15.reuse, 0x4, R4 ;  /* 0x000000040f167825 */ /* 0x040fe400078e0204 */
[----:B------:R-:W2:Y:S02]  /*0490*/  LDG.E R12, desc[UR6][R12.64] ;  /* 0x000000060c0c7981 */ /* 0x000ea4000c1e1900 */
[----:B------:R-:W-:Y:S02]  /*04a0*/  IMAD.WIDE R14, R15, 0x4, R2 ;  /* 0x000000040f0e7825 */ /* 0x000fe400078e0202 */
[----:B------:R-:W3:Y:S04]  /*04b0*/  LDG.E R27, desc[UR6][R22.64] ;  /* 0x00000006161b7981 */ /* 0x000ee8000c1e1900 */
[----:B------:R-:W3:Y:S04]  /*04c0*/  LDG.E R26, desc[UR6][R22.64+0x4] ;  /* 0x00000406161a7981 */ /* 0x000ee8000c1e1900 */
[----:B------:R-:W4:Y:S04]  /*04d0*/  LDG.E R29, desc[UR6][R14.64] ;  /* 0x000000060e1d7981 */ /* 0x000f28000c1e1900 */
[----:B------:R-:W4:Y:S01]  /*04e0*/  LDG.E R14, desc[UR6][R14.64+0x4] ;  /* 0x000004060e0e7981 */ /* 0x000f22000c1e1900 */
[----:B--2---:R-:W-:Y:S01]  /*04f0*/  FADD.FTZ R25, R25, -R12 ;  /* 0x8000000c19197221 */ /* 0x004fe20000010000 */
[----:B---3--:R-:W-:-:S04]  /*0500*/  FADD.FTZ R26, -R27, R26 ;  /* 0x0000001a1b1a7221 */ /* 0x008fc80000010100 */
[----:B------:R-:W-:Y:S01]  /*0510*/  FMUL.FTZ R26, R25, R26 ;  /* 0x0000001a191a7220 */ /* 0x000fe20000410000 */
[----:B----4-:R-:W-:-:S03]  /*0520*/  FADD.FTZ R28, -R29, R14 ;  /* 0x0000000e1d1c7221 */ /* 0x010fc60000010100 */
[----:B------:R-:W-:Y:S01]  /*0530*/  @P0 FMUL.FTZ R26, R26, 0.25 ;  /* 0x3e8000001a1a0820 */ /* 0x000fe20000410000 */
[----:B------:R-:W-:-:S03]  /*0540*/  FMUL.FTZ R28, R25, R28 ;  /* 0x0000001c191c7220 */ /* 0x000fc60000410000 */
[----:B------:R-:W-:Y:S01]  /*0550*/  FFMA.FTZ R26, R24, R26, R27 ;  /* 0x0000001a181a7223 */ /* 0x000fe2000001001b */
[----:B------:R-:W-:-:S03]  /*0560*/  @P0 FMUL.FTZ R28, R28, 0.25 ;  /* 0x3e8000001c1c0820 */ /* 0x000fc60000410000 */
[----:B------:R-:W-:Y:S01]  /*0570*/  FMUL.FTZ R26, R21, R26 ;  /* 0x0000001a151a7220 */ /* 0x000fe20000410000 */
[----:B------:R-:W-:-:S04]  /*0580*/  FFMA.FTZ R24, R24, R28, R29 ;  /* 0x0000001c18187223 */ /* 0x000fc8000001001d */
[----:B------:R-:W-:Y:S01]  /*0590*/  FMUL.FTZ R21, R21, R24 ;  /* 0x0000001815157220 */ /* 0x000fe20000410000 */
[----:B------:R-:W-:Y:S06]  /*05a0*/  BRA `(.L_x_4) ;  /* 0x0000000000147947 */ /* 0x000fec0003800000 */
.L_x_3:
[----:B------:R-:W-:Y:S01]  /*05b0*/  HFMA2 R21, -RZ, RZ, 0, 0 ;  /* 0x00000000ff157431 */ /* 0x000fe200000001ff */
[----:B------:R-:W-:Y:S01]  /*05c0*/  MOV R26, RZ ;  /* 0x000000ff001a7202 */ /* 0x000fe20000000f00 */
[----:B------:R-:W-:Y:S06]  /*05d0*/  BRA `(.L_x_4) ;  /* 0x0000000000087947 */ /* 0x000fec0003800000 */
.L_x_2:
[----:B------:R-:W-:Y:S01]  /*05e0*/  HFMA2 R21, -RZ, RZ, 0, 0 ;  /* 0x00000000ff157431 */ /* 0x000fe200000001ff */
[----:B------:R-:W-:-:S07]  /*05f0*/  MOV R26, RZ ;  /* 0x000000ff001a7202 */ /* 0x000fce0000000f00 */
.L_x_4:
[----:B------:R-:W-:Y:S05]  /*0600*/  BSYNC.RECONVERGENT B0 ;  /* 0x0000000000007941 */ /* 0x000fea0003800200 */
.L_x_1:
[----:B------:R-:W-:Y:S01]  /*0610*/  UIADD3 UR8, UP0, UPT, UR8, 0x4, URZ ;  /* 0x0000000408087890 */ /* 0x000fe2000ff1e0ff */
[----:B------:R-:W-:Y:S01]  /*0620*/  FADD.FTZ R19, R26, R19 ;  /* 0x000000131a137221 */ /* 0x000fe20000010000 */
[----:B------:R-:W-:Y:S01]  /*0630*/  UIADD3 UR4, UPT, UPT, UR4, 0x1, URZ ;  /* 0x0000000104047890 */ /* 0x000fe2000fffe0ff */
[----:B------:R-:W-:Y:S01]  /*0640*/  FADD.FTZ R18, R21, R18 ;  /* 0x0000001215127221 */ /* 0x000fe20000010000 */
[----:B------:R-:W-:Y:S02]  /*0650*/  UIADD3.X UR9, UPT, UPT, URZ, UR9, URZ, UP0, !UPT ;  /* 0x00000009ff097290 */ /* 0x000fe400087fe4ff */
[----:B------:R-:W-:Y:S02]  /*0660*/  UISETP.NE.AND UP0, UPT, UR4, UR14, UPT ;  /* 0x0000000e0400728c */ /* 0x000fe4000bf05270 */
[----:B------:R-:W-:-:S04]  /*0670*/  UIADD3 UR10, UP1, UPT, UR10, 0x4, URZ ;  /* 0x000000040a0a7890 */ /* 0x000fc8000ff3e0ff */
[----:B------:R-:W-:-:S03]  /*0680*/  UIADD3.X UR11, UPT, UPT, URZ, UR11, URZ, UP1, !UPT ;  /* 0x0000000bff0b7290 */ /* 0x000fc60008ffe4ff */
[----:B------:R-:W-:Y:S09]  /*0690*/  BRA.U UP0, `(.L_x_5) ;  /* 0xfffffff900d87547 */ /* 0x000ff2000b83ffff */
[----:B------:R-:W-:Y:S05]  /*06a0*/  BRA `(.L_x_6) ;  /* 0x0000000000047947 */ /* 0x000fea0003800000 */
.L_x_0:
[----:B------:R-:W-:-:S07]  /*06b0*/  CS2R R18, SRZ ;  /* 0x0000000000127805 */ /* 0x000fce000001ff00 */
.L_x_6:
[----:B------:R-:W0:Y:S08]  /*06c0*/  LDC.64 R2, c[0x0][0x380] ;  /* 0x0000e000ff027b82 */ /* 0x000e300000000a00 */
[----:B------:R-:W1:Y:S01]  /*06d0*/  LDC.64 R4, c[0x0][0x388] ;  /* 0x0000e200ff047b82 */ /* 0x000e620000000a00 */
[----:B0-----:R-:W-:-:S05]  /*06e0*/  IMAD.WIDE R2, R0, 0x4, R2 ;  /* 0x0000000400027825 */ /* 0x001fca00078e0202 */
[----:B------:R-:W-:Y:S01]  /*06f0*/  STG.E desc[UR6][R2.64], R19 ;  /* 0x0000001302007986 */ /* 0x000fe2000c101906 */
[----:B-1----:R-:W-:-:S05]  /*0700*/  IMAD.WIDE R4, R0, 0x4, R4 ;  /* 0x0000000400047825 */ /* 0x002fca00078e0204 */
[----:B------:R-:W-:Y:S01]  /*0710*/  STG.E desc[UR6][R4.64], R18 ;  /* 0x0000001204007986 */ /* 0x000fe2000c101906 */
[----:B------:R-:W-:Y:S05]  /*0720*/  EXIT ;  /* 0x000000000000794d */ /* 0x000fea0003800000 */
.L_x_7:
[----:B------:R-:W-:-:S00]  /*0730*/  BRA `(.L_x_7) ;  /* 0xfffffffc00fc7947 */ /* 0x000fc0000383ffff */
[----:B------:R-:W-:-:S00]  /*0740*/  NOP ;  /* 0x0000000000007918 */ /* 0x000fc00000000000 */
        /* <DEDUP_REMOVED lines=11> */
.L_x_8:


//--------------------- .nv.shared.reserved.0     --------------------------
	.section	.nv.shared.reserved.0,"aw",@nobits
	.weak		__nv_reservedSMEM_offset_0_alias
	.size		__nv_reservedSMEM_offset_0_alias, 0, 64
	.other		__nv_reservedSMEM_offset_0_alias,@"STO_CUDA_RESERVED_SHARED STV_DEFAULT"
__nv_reservedSMEM_offset_0_alias:
	.zero		0
	.zero		64


//--------------------- .nv.constant0._Z18gpu_tfm_linear_arbPfS_iiPKfS1_PKiS3_S1_S1_iiiiS1_ --------------------------
	.section	.nv.constant0._Z18gpu_tfm_linear_arbPfS_iiPKfS1_PKiS3_S1_S1_iiiiS1_,"a",@progbits
	.sectionflags	@""
	.align	4
.nv.constant0._Z18gpu_tfm_linear_arbPfS_iiPKfS1_PKiS3_S1_S1_iiiiS1_:
	.zero		992


//--------------------- SYMBOLS --------------------------

	.type		.nv.reservedSmem.offset0,@object
	.size		.nv.reservedSmem.offset0,0x4
